	.headerflags	@"EF_CUDA_TEXMODE_UNIFIED EF_CUDA_64BIT_ADDRESS EF_CUDA_ACCELERATORS EF_CUDA_SM90 EF_CUDA_VIRTUAL_SM(EF_CUDA_SM90)"
	.elftype	@"ET_EXEC"


//--------------------- .nv.info                  --------------------------
	.section	.nv.info,"",@"SHT_CUDA_INFO"
	.align	4


	//----- nvinfo : EIATTR_REGCOUNT
	.align		4
        /*0000*/ 	.byte	0x04, 0x2f
        /*0002*/ 	.short	(.L_3 - .L_2)
	.align		4
.L_2:
        /*0004*/ 	.word	index@(triton_poi_fused__native_batch_norm_legit_no_training_add_28)
        /*0008*/ 	.word	0x0000001a


	//----- nvinfo : EIATTR_MIN_STACK_SIZE
	.align		4
.L_3:
        /*000c*/ 	.byte	0x04, 0x12
        /*000e*/ 	.short	(.L_5 - .L_4)
	.align		4
.L_4:
        /*0010*/ 	.word	index@(triton_poi_fused__native_batch_norm_legit_no_training_add_28)
        /*0014*/ 	.word	0x00000000


	//----- nvinfo : EIATTR_FRAME_SIZE
	.align		4
.L_5:
        /*0018*/ 	.byte	0x04, 0x11
        /*001a*/ 	.short	(.L_7 - .L_6)
	.align		4
.L_6:
        /*001c*/ 	.word	index@(triton_poi_fused__native_batch_norm_legit_no_training_add_28)
        /*0020*/ 	.word	0x00000000


	//----- nvinfo : EIATTR_MIN_STACK_SIZE
	.align		4
.L_7:
        /*0024*/ 	.byte	0x04, 0x12
        /*0026*/ 	.short	(.L_9 - .L_8)
	.align		4
.L_8:
        /*0028*/ 	.word	index@(triton_poi_fused__native_batch_norm_legit_no_training_add_28)
        /*002c*/ 	.word	0x00000000
.L_9:


//--------------------- .nv.info.triton_poi_fused__native_batch_norm_legit_no_training_add_28 --------------------------
	.section	.nv.info.triton_poi_fused__native_batch_norm_legit_no_training_add_28,"",@"SHT_CUDA_INFO"
	.sectionflags	@""
	.align	4


	//----- nvinfo : EIATTR_CUDA_API_VERSION
	.align		4
        /*0000*/ 	.byte	0x04, 0x37
        /*0002*/ 	.short	(.L_11 - .L_10)
.L_10:
        /*0004*/ 	.word	0x0000007c


	//----- nvinfo : EIATTR_KPARAM_INFO
	.align		4
.L_11:
        /*0008*/ 	.byte	0x04, 0x17
        /*000a*/ 	.short	(.L_13 - .L_12)
.L_12:
        /*000c*/ 	.word	0x00000000
        /*0010*/ 	.short	0x0007
        /*0012*/ 	.short	0x0038
        /*0014*/ 	.byte	0x00, 0xf0, 0x11, 0x00


	//----- nvinfo : EIATTR_KPARAM_INFO
	.align		4
.L_13:
        /*0018*/ 	.byte	0x04, 0x17
        /*001a*/ 	.short	(.L_15 - .L_14)
.L_14:
        /*001c*/ 	.word	0x00000000
        /*0020*/ 	.short	0x0006
        /*0022*/ 	.short	0x0030
        /*0024*/ 	.byte	0x00, 0xf4, 0x21, 0x00


	//----- nvinfo : EIATTR_KPARAM_INFO
	.align		4
.L_15:
        /*0028*/ 	.byte	0x04, 0x17
        /*002a*/ 	.short	(.L_17 - .L_16)
.L_16:
        /*002c*/ 	.word	0x00000000
        /*0030*/ 	.short	0x0005
        /*0032*/ 	.short	0x0028
        /*0034*/ 	.byte	0x00, 0xf4, 0x21, 0x00


	//----- nvinfo : EIATTR_KPARAM_INFO
	.align		4
.L_17:
        /*0038*/ 	.byte	0x04, 0x17
        /*003a*/ 	.short	(.L_19 - .L_18)
.L_18:
        /*003c*/ 	.word	0x00000000
        /*0040*/ 	.short	0x0004
        /*0042*/ 	.short	0x0020
        /*0044*/ 	.byte	0x00, 0xf4, 0x21, 0x00


	//----- nvinfo : EIATTR_KPARAM_INFO
	.align		4
.L_19:
        /*0048*/ 	.byte	0x04, 0x17
        /*004a*/ 	.short	(.L_21 - .L_20)
.L_20:
        /*004c*/ 	.word	0x00000000
        /*0050*/ 	.short	0x0003
        /*0052*/ 	.short	0x0018
        /*0054*/ 	.byte	0x00, 0xf4, 0x21, 0x00


	//----- nvinfo : EIATTR_KPARAM_INFO
	.align		4
.L_21:
        /*0058*/ 	.byte	0x04, 0x17
        /*005a*/ 	.short	(.L_23 - .L_22)
.L_22:
        /*005c*/ 	.word	0x00000000
        /*0060*/ 	.short	0x0002
        /*0062*/ 	.short	0x0010
        /*0064*/ 	.byte	0x00, 0xf4, 0x21, 0x00


	//----- nvinfo : EIATTR_KPARAM_INFO
	.align		4
.L_23:
        /*0068*/ 	.byte	0x04, 0x17
        /*006a*/ 	.short	(.L_25 - .L_24)
.L_24:
        /*006c*/ 	.word	0x00000000
        /*0070*/ 	.short	0x0001
        /*0072*/ 	.short	0x0008
        /*0074*/ 	.byte	0x00, 0xf4, 0x21, 0x00


	//----- nvinfo : EIATTR_KPARAM_INFO
	.align		4
.L_25:
        /*0078*/ 	.byte	0x04, 0x17
        /*007a*/ 	.short	(.L_27 - .L_26)
.L_26:
        /*007c*/ 	.word	0x00000000
        /*0080*/ 	.short	0x0000
        /*0082*/ 	.short	0x0000
        /*0084*/ 	.byte	0x00, 0xf4, 0x21, 0x00


	//----- nvinfo : EIATTR_SPARSE_MMA_MASK
	.align		4
.L_27:
        /*0088*/ 	.byte	0x03, 0x50
        /*008a*/ 	.short	0x0000


	//----- nvinfo : EIATTR_MAXREG_COUNT
	.align		4
        /*008c*/ 	.byte	0x03, 0x1b
        /*008e*/ 	.short	0x00ff


	//----- nvinfo : EIATTR_EXIT_INSTR_OFFSETS
	.align		4
        /*0090*/ 	.byte	0x04, 0x1c
        /*0092*/ 	.short	(.L_29 - .L_28)


	//   ....[0]....
.L_28:
        /*0094*/ 	.word	0x00000430


	//   ....[1]....
        /*0098*/ 	.word	0x00000450


	//----- nvinfo : EIATTR_REQNTID
	.align		4
.L_29:
        /*009c*/ 	.byte	0x04, 0x10
        /*009e*/ 	.short	(.L_31 - .L_30)
.L_30:
        /*00a0*/ 	.word	0x00000080
        /*00a4*/ 	.word	0x00000001
        /*00a8*/ 	.word	0x00000001


	//----- nvinfo : EIATTR_CBANK_PARAM_SIZE
	.align		4
.L_31:
        /*00ac*/ 	.byte	0x03, 0x19
        /*00ae*/ 	.short	0x003c


	//----- nvinfo : EIATTR_PARAM_CBANK
	.align		4
        /*00b0*/ 	.byte	0x04, 0x0a
        /*00b2*/ 	.short	(.L_33 - .L_32)
	.align		4
.L_32:
        /*00b4*/ 	.word	index@(.nv.constant0.triton_poi_fused__native_batch_norm_legit_no_training_add_28)
        /*00b8*/ 	.short	0x0210
        /*00ba*/ 	.short	0x003c


	//----- nvinfo : EIATTR_SW_WAR
	.align		4
.L_33:
        /*00bc*/ 	.byte	0x04, 0x36
        /*00be*/ 	.short	(.L_35 - .L_34)
.L_34:
        /*00c0*/ 	.word	0x00000008
.L_35:


//--------------------- .nv.callgraph             --------------------------
	.section	.nv.callgraph,"",@"SHT_CUDA_CALLGRAPH"
	.align	4
	.sectionentsize	8
	.align		4
        /*0000*/ 	.word	0x00000000
	.align		4
        /*0004*/ 	.word	0xffffffff
	.align		4
        /*0008*/ 	.word	0x00000000
	.align		4
        /*000c*/ 	.word	0xfffffffe
	.align		4
        /*0010*/ 	.word	0x00000000
	.align		4
        /*0014*/ 	.word	0xfffffffd
	.align		4
        /*0018*/ 	.word	0x00000000
	.align		4
        /*001c*/ 	.word	0xfffffffc


//--------------------- .nv.constant4             --------------------------
	.section	.nv.constant4,"a",@progbits
	.align	8
	.align		8
.nv.constant4:
        /*0000*/ 	.dword	_$_str
	.align		8
        /*0008*/ 	.dword	_$_str_$_2


//--------------------- .text.triton_poi_fused__native_batch_norm_legit_no_training_add_28 --------------------------
	.section	.text.triton_poi_fused__native_batch_norm_legit_no_training_add_28,"ax",@progbits
	.align	128
        .global         triton_poi_fused__native_batch_norm_legit_no_training_add_28
        .type           triton_poi_fused__native_batch_norm_legit_no_training_add_28,@function
        .size           triton_poi_fused__native_batch_norm_legit_no_training_add_28,(.L_x_1 - triton_poi_fused__native_batch_norm_legit_no_training_add_28)
        .other          triton_poi_fused__native_batch_norm_legit_no_training_add_28,@"STO_CUDA_ENTRY STV_DEFAULT"
triton_poi_fused__native_batch_norm_legit_no_training_add_28:
.text.triton_poi_fused__native_batch_norm_legit_no_training_add_28:
[----:B------:R-:W0:Y:S01]  /*0000*/  LDC R1, c[0x0][0x28] ;  /* 0x00000a00ff017b82 */ /* 0x000e220000000800 */
[----:B------:R-:W1:Y:S07]  /*0010*/  S2R R0, SR_TID.X ;  /* 0x0000000000007919 */ /* 0x000e6e0000002100 */
[----:B------:R-:W2:Y:S01]  /*0020*/  LDC.64 R12, c[0x0][0x220] ;  /* 0x00008800ff0c7b82 */ /* 0x000ea20000000a00 */
[----:B------:R-:W-:Y:S01]  /*0030*/  CS2R R6, SRZ ;  /* 0x0000000000067805 */ /* 0x000fe2000001ff00 */
[----:B------:R-:W-:Y:S01]  /*0040*/  ULDC.64 UR4, c[0x0][0x208] ;  /* 0x0000820000047ab9 */ /* 0x000fe20000000a00 */
[----:B------:R-:W3:Y:S05]  /*0050*/  S2R R3, SR_CTAID.X ;  /* 0x0000000000037919 */ /* 0x000eea0000002500 */
[----:B------:R-:W4:Y:S08]  /*0060*/  LDC.64 R16, c[0x0][0x210] ;  /* 0x00008400ff107b82 */ /* 0x000f300000000a00 */
[----:B------:R-:W5:Y:S08]  /*0070*/  LDC.64 R18, c[0x0][0x218] ;  /* 0x00008600ff127b82 */ /* 0x000f700000000a00 */
[----:B------:R-:W5:Y:S01]  /*0080*/  LDC.64 R20, c[0x0][0x228] ;  /* 0x00008a00ff147b82 */ /* 0x000f620000000a00 */
[----:B-1----:R-:W-:-:S07]  /*0090*/  SHF.L.U32 R0, R0, 0x1, RZ ;  /* 0x0000000100007819 */ /* 0x002fce00000006ff */
[----:B------:R-:W1:Y:S01]  /*00a0*/  LDC.64 R22, c[0x0][0x230] ;  /* 0x00008c00ff167b82 */ /* 0x000e620000000a00 */
[----:B------:R-:W-:-:S04]  /*00b0*/  LOP3.LUT R0, R0, 0xfe, RZ, 0xc0, !PT ;  /* 0x000000fe00007812 */ /* 0x000fc800078ec0ff */
[----:B---3--:R-:W-:-:S03]  /*00c0*/  LEA R0, R3, R0, 0x8 ;  /* 0x0000000003007211 */ /* 0x008fc600078e40ff */
[----:B------:R-:W3:Y:S01]  /*00d0*/  LDC.64 R8, c[0x0][0x238] ;  /* 0x00008e00ff087b82 */ /* 0x000ee20000000a00 */
[C---:B------:R-:W-:Y:S01]  /*00e0*/  ISETP.GE.AND P4, PT, R0.reuse, 0xc00, PT ;  /* 0x00000c000000780c */ /* 0x040fe20003f86270 */
[----:B------:R-:W-:-:S05]  /*00f0*/  IMAD.HI R2, R0, 0x2aaaaaab, RZ ;  /* 0x2aaaaaab00027827 */ /* 0x000fca00078e02ff */
[----:B------:R-:W-:-:S04]  /*0100*/  SHF.R.U32.HI R3, RZ, 0x1f, R2 ;  /* 0x0000001fff037819 */ /* 0x000fc80000011602 */
[----:B------:R-:W-:-:S05]  /*0110*/  LEA.HI R3, R2, R3, RZ, 0x1b ;  /* 0x0000000302037211 */ /* 0x000fca00078fd8ff */
[----:B------:R-:W-:-:S04]  /*0120*/  IMAD R10, R3, -0xc0, R0 ;  /* 0xffffff40030a7824 */ /* 0x000fc800078e0200 */
[----:B--2---:R-:W-:-:S05]  /*0130*/  IMAD.WIDE R12, R10, 0x4, R12 ;  /* 0x000000040a0c7825 */ /* 0x004fca00078e020c */
[----:B------:R2:W3:Y:S01]  /*0140*/  @!P4 LDG.E.EL.64 R6, desc[UR4][R12.64] ;  /* 0x000000040c06c981 */ /* 0x0004e2000c2e1b00 */
[----:B------:R-:W-:Y:S02]  /*0150*/  CS2R R2, SRZ ;  /* 0x0000000000027805 */ /* 0x000fe4000001ff00 */
[----:B------:R-:W-:Y:S01]  /*0160*/  CS2R R4, SRZ ;  /* 0x0000000000047805 */ /* 0x000fe2000001ff00 */
[----:B----4-:R-:W-:-:S04]  /*0170*/  IMAD.WIDE R16, R0, 0x4, R16 ;  /* 0x0000000400107825 */ /* 0x010fc800078e0210 */
[C---:B-----5:R-:W-:Y:S01]  /*0180*/  IMAD.WIDE R18, R10.reuse, 0x4, R18 ;  /* 0x000000040a127825 */ /* 0x060fe200078e0212 */
[----:B------:R-:W4:Y:S01]  /*0190*/  @!P4 LDG.E.64 R2, desc[UR4][R16.64] ;  /* 0x000000041002c981 */ /* 0x000f22000c1e1b00 */
[----:B--2---:R-:W-:Y:S02]  /*01a0*/  CS2R R12, SRZ ;  /* 0x00000000000c7805 */ /* 0x004fe4000001ff00 */
[C---:B0-----:R-:W-:Y:S01]  /*01b0*/  IMAD.WIDE R20, R10.reuse, 0x4, R20 ;  /* 0x000000040a147825 */ /* 0x041fe200078e0214 */
[----:B------:R-:W4:Y:S03]  /*01c0*/  @!P4 LDG.E.EL.64 R4, desc[UR4][R18.64] ;  /* 0x000000041204c981 */ /* 0x000f26000c2e1b00 */
[----:B-1----:R-:W-:Y:S01]  /*01d0*/  IMAD.WIDE R22, R10, 0x4, R22 ;  /* 0x000000040a167825 */ /* 0x002fe200078e0216 */
[----:B------:R-:W-:Y:S02]  /*01e0*/  CS2R R10, SRZ ;  /* 0x00000000000a7805 */ /* 0x000fe4000001ff00 */
[----:B------:R-:W-:Y:S01]  /*01f0*/  CS2R R14, SRZ ;  /* 0x00000000000e7805 */ /* 0x000fe2000001ff00 */
[----:B------:R-:W2:Y:S01]  /*0200*/  @!P4 LDG.E.EL.64 R12, desc[UR4][R20.64] ;  /* 0x00000004140cc981 */ /* 0x000ea2000c2e1b00 */
[----:B---3--:R-:W-:-:S03]  /*0210*/  IMAD.WIDE R8, R0, 0x4, R8 ;  /* 0x0000000400087825 */ /* 0x008fc600078e0208 */
[----:B------:R-:W2:Y:S04]  /*0220*/  @!P4 LDG.E.EL.64 R10, desc[UR4][R22.64] ;  /* 0x00000004160ac981 */ /* 0x000ea8000c2e1b00 */
[----:B------:R0:W3:Y:S02]  /*0230*/  @!P4 LDG.E.64 R14, desc[UR4][R8.64] ;  /* 0x00000004080ec981 */ /* 0x0000e4000c1e1b00 */
[----:B0-----:R-:W-:Y:S01]  /*0240*/  HFMA2.MMA R8, -RZ, RZ, 1.625, 0 ;  /* 0x3e800000ff087435 */ /* 0x001fe200000001ff */
[----:B------:R-:W-:Y:S01]  /*0250*/  FADD R6, R6, 9.9999997473787516356e-06 ;  /* 0x3727c5ac06067421 */ /* 0x000fe20000000000 */
[----:B------:R-:W-:-:S03]  /*0260*/  FADD R7, R7, 9.9999997473787516356e-06 ;  /* 0x3727c5ac07077421 */ /* 0x000fc60000000000 */
[----:B------:R-:W0:Y:S08]  /*0270*/  MUFU.SQRT R16, R6 ;  /* 0x0000000600107308 */ /* 0x000e300000002000 */
[----:B------:R1:W5:Y:S01]  /*0280*/  MUFU.SQRT R17, R7 ;  /* 0x0000000700117308 */ /* 0x0003620000002000 */
[----:B----4-:R-:W-:Y:S01]  /*0290*/  FADD R3, -R5, R3 ;  /* 0x0000000305037221 */ /* 0x010fe20000000100 */
[----:B------:R-:W-:Y:S01]  /*02a0*/  FADD R2, -R4, R2 ;  /* 0x0000000204027221 */ /* 0x000fe20000000100 */
[----:B0-----:R-:W-:-:S02]  /*02b0*/  FSETP.GT.AND P0, PT, R16, 8.50705917302346158658e+37, PT ;  /* 0x7e8000001000780b */ /* 0x001fc40003f04000 */
[----:B------:R-:W-:Y:S01]  /*02c0*/  FSETP.GEU.AND P2, PT, R16, 1.175494350822287508e-38, PT ;  /* 0x008000001000780b */ /* 0x000fe20003f4e000 */
[----:B-1----:R-:W0:Y:S01]  /*02d0*/  LDC.64 R6, c[0x0][0x240] ;  /* 0x00009000ff067b82 */ /* 0x002e220000000a00 */
[C---:B------:R-:W-:Y:S02]  /*02e0*/  FSEL R9, R8.reuse, 1, P0 ;  /* 0x3f80000008097808 */ /* 0x040fe40000000000 */
[C---:B-----5:R-:W-:Y:S02]  /*02f0*/  FSETP.GT.AND P1, PT, R17.reuse, 8.50705917302346158658e+37, PT ;  /* 0x7e8000001100780b */ /* 0x060fe40003f24000 */
[----:B------:R-:W-:Y:S02]  /*0300*/  FSETP.GEU.AND P3, PT, R17, 1.175494350822287508e-38, PT ;  /* 0x008000001100780b */ /* 0x000fe40003f6e000 */
[----:B------:R-:W-:-:S03]  /*0310*/  FSEL R8, R8, 1, P1 ;  /* 0x3f80000008087808 */ /* 0x000fc60000800000 */
[----:B------:R-:W-:Y:S02]  /*0320*/  @P0 FMUL R16, R16, 0.25 ;  /* 0x3e80000010100820 */ /* 0x000fe40000400000 */
[----:B------:R-:W-:Y:S02]  /*0330*/  @!P2 FMUL R9, R9, 16777216 ;  /* 0x4b8000000909a820 */ /* 0x000fe40000400000 */
[----:B------:R-:W-:Y:S02]  /*0340*/  @!P2 FMUL R16, R16, 16777216 ;  /* 0x4b8000001010a820 */ /* 0x000fe40000400000 */
[----:B------:R-:W-:-:S04]  /*0350*/  @P1 FMUL R17, R17, 0.25 ;  /* 0x3e80000011111820 */ /* 0x000fc80000400000 */
[----:B------:R-:W1:Y:S01]  /*0360*/  MUFU.RCP R16, R16 ;  /* 0x0000001000107308 */ /* 0x000e620000001000 */
[----:B------:R-:W-:Y:S01]  /*0370*/  @!P3 FMUL R8, R8, 16777216 ;  /* 0x4b8000000808b820 */ /* 0x000fe20000400000 */
[----:B------:R-:W-:Y:S01]  /*0380*/  @!P3 FMUL R17, R17, 16777216 ;  /* 0x4b8000001111b820 */ /* 0x000fe20000400000 */
[----:B0-----:R-:W-:-:S05]  /*0390*/  IMAD.WIDE R6, R0, 0x4, R6 ;  /* 0x0000000400067825 */ /* 0x001fca00078e0206 */
[----:B------:R-:W0:Y:S01]  /*03a0*/  MUFU.RCP R17, R17 ;  /* 0x0000001100117308 */ /* 0x000e220000001000 */
[----:B-1----:R-:W-:-:S04]  /*03b0*/  FMUL R9, R16, R9 ;  /* 0x0000000910097220 */ /* 0x002fc80000400000 */
[----:B------:R-:W-:Y:S01]  /*03c0*/  FMUL R9, R2, R9 ;  /* 0x0000000902097220 */ /* 0x000fe20000400000 */
[----:B0-----:R-:W-:-:S03]  /*03d0*/  FMUL R8, R17, R8 ;  /* 0x0000000811087220 */ /* 0x001fc60000400000 */
[----:B--2---:R-:W-:Y:S01]  /*03e0*/  FFMA R9, R9, R12, R10 ;  /* 0x0000000c09097223 */ /* 0x004fe2000000000a */
[----:B------:R-:W-:-:S03]  /*03f0*/  FMUL R8, R3, R8 ;  /* 0x0000000803087220 */ /* 0x000fc60000400000 */
[----:B---3--:R-:W-:Y:S01]  /*0400*/  FADD R14, R9, R14 ;  /* 0x0000000e090e7221 */ /* 0x008fe20000000000 */
[----:B------:R-:W-:-:S04]  /*0410*/  FFMA R8, R8, R13, R11 ;  /* 0x0000000d08087223 */ /* 0x000fc8000000000b */
[----:B------:R-:W-:Y:S01]  /*0420*/  FADD R15, R8, R15 ;  /* 0x0000000f080f7221 */ /* 0x000fe20000000000 */
[----:B------:R-:W-:Y:S06]  /*0430*/  @P4 EXIT ;  /* 0x000000000000494d */ /* 0x000fec0003800000 */
[----:B------:R-:W-:Y:S01]  /*0440*/  STG.E.64 desc[UR4][R6.64], R14 ;  /* 0x0000000e06007986 */ /* 0x000fe2000c101b04 */
[----:B------:R-:W-:Y:S05]  /*0450*/  EXIT ;  /* 0x000000000000794d */ /* 0x000fea0003800000 */
.L_x_0:
[----:B------:R-:W-:-:S00]  /*0460*/  BRA `(.L_x_0) ;  /* 0xfffffffc00fc7947 */ /* 0x000fc0000383ffff */
[----:B------:R-:W-:-:S00]  /*0470*/  NOP ;  /* 0x0000000000007918 */ /* 0x000fc00000000000 */
        /* <DEDUP_REMOVED lines=8> */
.L_x_1:


//--------------------- .nv.global.init           --------------------------
	.section	.nv.global.init,"aw",@progbits
.nv.global.init:
	.type		_$_str,@object
	.size		_$_str,(_$_str_$_2 - _$_str)
_$_str:
        /*0000*/ 	.byte	0x5f, 0x5f, 0x43, 0x55, 0x44, 0x41, 0x5f, 0x46, 0x54, 0x5a, 0x00
	.type		_$_str_$_2,@object
	.size		_$_str_$_2,(.L_1 - _$_str_$_2)
_$_str_$_2:
        /*000b*/ 	.byte	0x5f, 0x5f, 0x43, 0x55, 0x44, 0x41, 0x5f, 0x50, 0x52, 0x45, 0x43, 0x5f, 0x53, 0x51, 0x52, 0x54
        /*001b*/ 	.byte	0x00
.L_1:


//--------------------- .nv.constant0.triton_poi_fused__native_batch_norm_legit_no_training_add_28 --------------------------
	.section	.nv.constant0.triton_poi_fused__native_batch_norm_legit_no_training_add_28,"a",@progbits
	.sectionflags	@""
	.align	4
.nv.constant0.triton_poi_fused__native_batch_norm_legit_no_training_add_28:
	.zero		588
